//
// Generated by NVIDIA NVVM Compiler
//
// Compiler Build ID: CL-36424714
// Cuda compilation tools, release 13.0, V13.0.88
// Based on NVVM 20.0.0
//

.version 9.0
.target sm_100
.address_size 64

	// .globl	_Z8sayHellov
.extern .func  (.param .b32 func_retval0) vprintf
(
	.param .b64 vprintf_param_0,
	.param .b64 vprintf_param_1
)
;
.global .align 1 .b8 $str[17] = {72, 101, 108, 108, 111, 32, 102, 114, 111, 109, 32, 71, 80, 85, 33, 10};

.visible .entry _Z8sayHellov()
{
	.reg .b32 	%r<3>;
	.reg .b64 	%rd<3>;

	mov.u64 	%rd1, $str;
	cvta.global.u64 	%rd2, %rd1;
	{ // callseq 0, 0
	.param .b64 param0;
	st.param.b64 	[param0], %rd2;
	.param .b64 param1;
	st.param.b64 	[param1], 0;
	.param .b32 retval0;
	call.uni (retval0), 
	vprintf, 
	(
	param0, 
	param1
	);
	ld.param.b32 	%r1, [retval0];
	} // callseq 0
	ret;

}


// ===== COMPILED SASS (sm_100) =====

	.target	sm_100

	.elftype	@"ET_EXEC"


//--------------------- .note.nv.tkinfo           --------------------------
	.section	.note.nv.tkinfo,"",@"SHT_NOTE"
	.sectionflags	@"SHF_NOTE_NV_TKINFO"
	.tkinfo
        /*0018*/ 	.word	0x00000002
        /*0030*/ 	.string	""
        /*0030*/ 	.string	"ptxas"
        /*0030*/ 	.string	"Cuda compilation tools, release 13.0, V13.0.88"
        /*0030*/ 	.string	"Build cuda_13.0.r13.0/compiler.36424714_0"
        /*0030*/ 	.string	"-arch sm_100 -m 64 "



//--------------------- .note.nv.cuinfo           --------------------------
	.section	.note.nv.cuinfo,"",@"SHT_NOTE"
	.sectionflags	@"SHF_NOTE_NV_CUINFO"
        /*0018*/ 	.short	0x0002
        /*001a*/ 	.short	0x0064
        /*001c*/ 	.short	0x0082
	.zero		2


//--------------------- .nv.info                  --------------------------
	.section	.nv.info,"",@"SHT_CUDA_INFO"
	.align	4


	//----- nvinfo : EIATTR_REGCOUNT
	.align		4
        /*0000*/ 	.byte	0x04, 0x2f
        /*0002*/ 	.short	(.L_2 - .L_1)
	.align		4
.L_1:
        /*0004*/ 	.word	index@(_Z8sayHellov)
        /*0008*/ 	.word	0x00000018


	//----- nvinfo : EIATTR_FRAME_SIZE
	.align		4
.L_2:
        /*000c*/ 	.byte	0x04, 0x11
        /*000e*/ 	.short	(.L_4 - .L_3)
	.align		4
.L_3:
        /*0010*/ 	.word	index@(_Z8sayHellov)
        /*0014*/ 	.word	0x00000000


	//----- nvinfo : EIATTR_MIN_STACK_SIZE
	.align		4
.L_4:
        /*0018*/ 	.byte	0x04, 0x12
        /*001a*/ 	.short	(.L_6 - .L_5)
	.align		4
.L_5:
        /*001c*/ 	.word	index@(_Z8sayHellov)
        /*0020*/ 	.word	0x00000000
.L_6:


//--------------------- .nv.compat                --------------------------
	.section	.nv.compat,"",@"SHT_CUDA_COMPAT_INFO"
	.align	4
        /*0000*/ 	.byte	0x02, 0x09, 0x00, 0x00, 0x02, 0x02, 0x01, 0x00, 0x02, 0x05, 0x05, 0x00, 0x03, 0x07, 0x01, 0x01
        /*0010*/ 	.byte	0x02, 0x03, 0x00, 0x00, 0x02, 0x06, 0x01, 0x00, 0x04, 0x0b, 0x08, 0x00, 0x09, 0x00, 0x00, 0x00
        /*0020*/ 	.byte	0x00, 0x00, 0x00, 0x00


//--------------------- .nv.info._Z8sayHellov     --------------------------
	.section	.nv.info._Z8sayHellov,"",@"SHT_CUDA_INFO"
	.sectionflags	@""
	.align	4


	//----- nvinfo : EIATTR_CUDA_API_VERSION
	.align		4
        /*0000*/ 	.byte	0x04, 0x37
        /*0002*/ 	.short	(.L_8 - .L_7)
.L_7:
        /*0004*/ 	.word	0x00000082


	//----- nvinfo : EIATTR_SPARSE_MMA_MASK
	.align		4
.L_8:
        /*0008*/ 	.byte	0x03, 0x50
        /*000a*/ 	.short	0x0000


	//----- nvinfo : EIATTR_MAXREG_COUNT
	.align		4
        /*000c*/ 	.byte	0x03, 0x1b
        /*000e*/ 	.short	0x00ff


	//----- nvinfo : EIATTR_EXTERNS
	.align		4
        /*0010*/ 	.byte	0x04, 0x0f
        /*0012*/ 	.short	(.L_10 - .L_9)


	//   ....[0]....
	.align		4
.L_9:
        /*0014*/ 	.word	index@(vprintf)


	//----- nvinfo : EIATTR_MERCURY_ISA_VERSION
	.align		4
.L_10:
        /*0018*/ 	.byte	0x03, 0x5f
        /*001a*/ 	.short	0x0101


	//----- nvinfo : EIATTR_VRC_CTA_INIT_COUNT
	.align		4
        /*001c*/ 	.byte	0x02, 0x4a
	.zero		1
	.zero		1


	//----- nvinfo : EIATTR_SYSCALL_OFFSETS
	.align		4
        /*0020*/ 	.byte	0x04, 0x46
        /*0022*/ 	.short	(.L_12 - .L_11)


	//   ....[0]....
.L_11:
        /*0024*/ 	.word	0x00000080


	//----- nvinfo : EIATTR_EXIT_INSTR_OFFSETS
	.align		4
.L_12:
        /*0028*/ 	.byte	0x04, 0x1c
        /*002a*/ 	.short	(.L_14 - .L_13)


	//   ....[0]....
.L_13:
        /*002c*/ 	.word	0x00000090


	//----- nvinfo : EIATTR_SW_WAR
	.align		4
.L_14:
        /*0030*/ 	.byte	0x04, 0x36
        /*0032*/ 	.short	(.L_16 - .L_15)
.L_15:
        /*0034*/ 	.word	0x00000008
.L_16:


//--------------------- .nv.callgraph             --------------------------
	.section	.nv.callgraph,"",@"SHT_CUDA_CALLGRAPH"
	.align	4
	.sectionentsize	8
	.align		4
        /*0000*/ 	.word	0x00000000
	.align		4
        /*0004*/ 	.word	0xffffffff
	.align		4
        /*0008*/ 	.word	index@(_Z8sayHellov)
	.align		4
        /*000c*/ 	.word	index@(vprintf)
	.align		4
        /*0010*/ 	.word	0x00000000
	.align		4
        /*0014*/ 	.word	0xfffffffe
	.align		4
        /*0018*/ 	.word	0x00000000
	.align		4
        /*001c*/ 	.word	0xfffffffd
	.align		4
        /*0020*/ 	.word	0x00000000
	.align		4
        /*0024*/ 	.word	0xfffffffc


//--------------------- .nv.constant4             --------------------------
	.section	.nv.constant4,"a",@progbits
	.align	8
	.align		8
.nv.constant4:
        /*0000*/ 	.dword	vprintf
	.align		8
        /*0008*/ 	.dword	$str


//--------------------- .text._Z8sayHellov        --------------------------
	.section	.text._Z8sayHellov,"ax",@progbits
	.align	128
        .global         _Z8sayHellov
        .type           _Z8sayHellov,@function
        .size           _Z8sayHellov,(.L_x_2 - _Z8sayHellov)
        .other          _Z8sayHellov,@"STO_CUDA_ENTRY STV_DEFAULT"
_Z8sayHellov:
.text._Z8sayHellov:
[----:B------:R-:W0:Y:S01]  /*0000*/  LDC R1, c[0x0][0x37c] ;  /* 0x0000df00ff017b82 */ /* 0x000e220000000800 */
[----:B------:R-:W-:Y:S01]  /*0010*/  MOV R0, 0x0 ;  /* 0x0000000000007802 */ /* 0x000fe20000000f00 */
[----:B------:R-:W1:Y:S01]  /*0020*/  LDCU.64 UR4, c[0x4][0x8] ;  /* 0x01000100ff0477ac */ /* 0x000e620008000a00 */
[----:B------:R-:W-:-:S05]  /*0030*/  CS2R R6, SRZ ;  /* 0x0000000000067805 */ /* 0x000fca000001ff00 */
[----:B------:R2:W3:Y:S01]  /*0040*/  LDC.64 R2, c[0x4][R0] ;  /* 0x0100000000027b82 */ /* 0x0004e20000000a00 */
[----:B-1----:R-:W-:Y:S02]  /*0050*/  IMAD.U32 R4, RZ, RZ, UR4 ;  /* 0x00000004ff047e24 */ /* 0x002fe4000f8e00ff */
[----:B--2---:R-:W-:-:S07]  /*0060*/  IMAD.U32 R5, RZ, RZ, UR5 ;  /* 0x00000005ff057e24 */ /* 0x004fce000f8e00ff */
[----:B------:R-:W-:-:S07]  /*0070*/  LEPC R20, `(.L_x_0) ;  /* 0x000000001014794e */ /* 0x000fce0000000000 */
[----:B0--3--:R-:W-:Y:S05]  /*0080*/  CALL.ABS.NOINC R2 ;  /* 0x0000000002007343 */ /* 0x009fea0003c00000 */
.L_x_0:
[----:B------:R-:W-:Y:S05]  /*0090*/  EXIT ;  /* 0x000000000000794d */ /* 0x000fea0003800000 */
.L_x_1:
[----:B------:R-:W-:-:S00]  /*00a0*/  BRA `(.L_x_1) ;  /* 0xfffffffc00fc7947 */ /* 0x000fc0000383ffff */
[----:B------:R-:W-:-:S00]  /*00b0*/  NOP ;  /* 0x0000000000007918 */ /* 0x000fc00000000000 */
        /* <DEDUP_REMOVED lines=12> */
.L_x_2:


//--------------------- .nv.global.init           --------------------------
	.section	.nv.global.init,"aw",@progbits
.nv.global.init:
	.type		$str,@object
	.size		$str,(.L_0 - $str)
$str:
        /*0000*/ 	.byte	0x48, 0x65, 0x6c, 0x6c, 0x6f, 0x20, 0x66, 0x72, 0x6f, 0x6d, 0x20, 0x47, 0x50, 0x55, 0x21, 0x0a
        /*0010*/ 	.byte	0x00
.L_0:


//--------------------- .nv.shared.reserved.0     --------------------------
	.section	.nv.shared.reserved.0,"aw",@nobits
	.weak		__nv_reservedSMEM_offset_0_alias
	.size		__nv_reservedSMEM_offset_0_alias, 0, 64
	.other		__nv_reservedSMEM_offset_0_alias,@"STO_CUDA_RESERVED_SHARED STV_DEFAULT"
__nv_reservedSMEM_offset_0_alias:
	.zero		0
	.zero		64


//--------------------- .nv.constant0._Z8sayHellov --------------------------
	.section	.nv.constant0._Z8sayHellov,"a",@progbits
	.sectionflags	@""
	.align	4
.nv.constant0._Z8sayHellov:
	.zero		896


//--------------------- SYMBOLS --------------------------

	.type		.nv.reservedSmem.offset0,@object
	.size		.nv.reservedSmem.offset0,0x4
	.type		vprintf,@function
